	.headerflags	@"EF_CUDA_TEXMODE_UNIFIED EF_CUDA_64BIT_ADDRESS EF_CUDA_ACCELERATORS EF_CUDA_SM90 EF_CUDA_VIRTUAL_SM(EF_CUDA_SM90)"
	.elftype	@"ET_EXEC"


//--------------------- .nv.info                  --------------------------
	.section	.nv.info,"",@"SHT_CUDA_INFO"
	.align	4


	//----- nvinfo : EIATTR_REGCOUNT
	.align		4
        /*0000*/ 	.byte	0x04, 0x2f
        /*0002*/ 	.short	(.L_1 - .L_0)
	.align		4
.L_0:
        /*0004*/ 	.word	index@(triton_poi_fused_convolution_relu_threshold_backward_35)
        /*0008*/ 	.word	0x0000000c


	//----- nvinfo : EIATTR_MIN_STACK_SIZE
	.align		4
.L_1:
        /*000c*/ 	.byte	0x04, 0x12
        /*000e*/ 	.short	(.L_3 - .L_2)
	.align		4
.L_2:
        /*0010*/ 	.word	index@(triton_poi_fused_convolution_relu_threshold_backward_35)
        /*0014*/ 	.word	0x00000000


	//----- nvinfo : EIATTR_FRAME_SIZE
	.align		4
.L_3:
        /*0018*/ 	.byte	0x04, 0x11
        /*001a*/ 	.short	(.L_5 - .L_4)
	.align		4
.L_4:
        /*001c*/ 	.word	index@(triton_poi_fused_convolution_relu_threshold_backward_35)
        /*0020*/ 	.word	0x00000000


	//----- nvinfo : EIATTR_MIN_STACK_SIZE
	.align		4
.L_5:
        /*0024*/ 	.byte	0x04, 0x12
        /*0026*/ 	.short	(.L_7 - .L_6)
	.align		4
.L_6:
        /*0028*/ 	.word	index@(triton_poi_fused_convolution_relu_threshold_backward_35)
        /*002c*/ 	.word	0x00000000
.L_7:


//--------------------- .nv.info.triton_poi_fused_convolution_relu_threshold_backward_35 --------------------------
	.section	.nv.info.triton_poi_fused_convolution_relu_threshold_backward_35,"",@"SHT_CUDA_INFO"
	.sectionflags	@""
	.align	4


	//----- nvinfo : EIATTR_CUDA_API_VERSION
	.align		4
        /*0000*/ 	.byte	0x04, 0x37
        /*0002*/ 	.short	(.L_9 - .L_8)
.L_8:
        /*0004*/ 	.word	0x0000007c


	//----- nvinfo : EIATTR_KPARAM_INFO
	.align		4
.L_9:
        /*0008*/ 	.byte	0x04, 0x17
        /*000a*/ 	.short	(.L_11 - .L_10)
.L_10:
        /*000c*/ 	.word	0x00000000
        /*0010*/ 	.short	0x0003
        /*0012*/ 	.short	0x0018
        /*0014*/ 	.byte	0x00, 0xf0, 0x11, 0x00


	//----- nvinfo : EIATTR_KPARAM_INFO
	.align		4
.L_11:
        /*0018*/ 	.byte	0x04, 0x17
        /*001a*/ 	.short	(.L_13 - .L_12)
.L_12:
        /*001c*/ 	.word	0x00000000
        /*0020*/ 	.short	0x0002
        /*0022*/ 	.short	0x0010
        /*0024*/ 	.byte	0x00, 0xf4, 0x21, 0x00


	//----- nvinfo : EIATTR_KPARAM_INFO
	.align		4
.L_13:
        /*0028*/ 	.byte	0x04, 0x17
        /*002a*/ 	.short	(.L_15 - .L_14)
.L_14:
        /*002c*/ 	.word	0x00000000
        /*0030*/ 	.short	0x0001
        /*0032*/ 	.short	0x0008
        /*0034*/ 	.byte	0x00, 0xf4, 0x21, 0x00


	//----- nvinfo : EIATTR_KPARAM_INFO
	.align		4
.L_15:
        /*0038*/ 	.byte	0x04, 0x17
        /*003a*/ 	.short	(.L_17 - .L_16)
.L_16:
        /*003c*/ 	.word	0x00000000
        /*0040*/ 	.short	0x0000
        /*0042*/ 	.short	0x0000
        /*0044*/ 	.byte	0x00, 0xf4, 0x21, 0x00


	//----- nvinfo : EIATTR_SPARSE_MMA_MASK
	.align		4
.L_17:
        /*0048*/ 	.byte	0x03, 0x50
        /*004a*/ 	.short	0x0000


	//----- nvinfo : EIATTR_MAXREG_COUNT
	.align		4
        /*004c*/ 	.byte	0x03, 0x1b
        /*004e*/ 	.short	0x00ff


	//----- nvinfo : EIATTR_EXIT_INSTR_OFFSETS
	.align		4
        /*0050*/ 	.byte	0x04, 0x1c
        /*0052*/ 	.short	(.L_19 - .L_18)


	//   ....[0]....
.L_18:
        /*0054*/ 	.word	0x00000190


	//----- nvinfo : EIATTR_REQNTID
	.align		4
.L_19:
        /*0058*/ 	.byte	0x04, 0x10
        /*005a*/ 	.short	(.L_21 - .L_20)
.L_20:
        /*005c*/ 	.word	0x00000080
        /*0060*/ 	.word	0x00000001
        /*0064*/ 	.word	0x00000001


	//----- nvinfo : EIATTR_CBANK_PARAM_SIZE
	.align		4
.L_21:
        /*0068*/ 	.byte	0x03, 0x19
        /*006a*/ 	.short	0x001c


	//----- nvinfo : EIATTR_PARAM_CBANK
	.align		4
        /*006c*/ 	.byte	0x04, 0x0a
        /*006e*/ 	.short	(.L_23 - .L_22)
	.align		4
.L_22:
        /*0070*/ 	.word	index@(.nv.constant0.triton_poi_fused_convolution_relu_threshold_backward_35)
        /*0074*/ 	.short	0x0210
        /*0076*/ 	.short	0x001c


	//----- nvinfo : EIATTR_SW_WAR
	.align		4
.L_23:
        /*0078*/ 	.byte	0x04, 0x36
        /*007a*/ 	.short	(.L_25 - .L_24)
.L_24:
        /*007c*/ 	.word	0x00000008
.L_25:


//--------------------- .nv.callgraph             --------------------------
	.section	.nv.callgraph,"",@"SHT_CUDA_CALLGRAPH"
	.align	4
	.sectionentsize	8
	.align		4
        /*0000*/ 	.word	0x00000000
	.align		4
        /*0004*/ 	.word	0xffffffff
	.align		4
        /*0008*/ 	.word	0x00000000
	.align		4
        /*000c*/ 	.word	0xfffffffe
	.align		4
        /*0010*/ 	.word	0x00000000
	.align		4
        /*0014*/ 	.word	0xfffffffd
	.align		4
        /*0018*/ 	.word	0x00000000
	.align		4
        /*001c*/ 	.word	0xfffffffc


//--------------------- .text.triton_poi_fused_convolution_relu_threshold_backward_35 --------------------------
	.section	.text.triton_poi_fused_convolution_relu_threshold_backward_35,"ax",@progbits
	.align	128
        .global         triton_poi_fused_convolution_relu_threshold_backward_35
        .type           triton_poi_fused_convolution_relu_threshold_backward_35,@function
        .size           triton_poi_fused_convolution_relu_threshold_backward_35,(.L_x_1 - triton_poi_fused_convolution_relu_threshold_backward_35)
        .other          triton_poi_fused_convolution_relu_threshold_backward_35,@"STO_CUDA_ENTRY STV_DEFAULT"
triton_poi_fused_convolution_relu_threshold_backward_35:
.text.triton_poi_fused_convolution_relu_threshold_backward_35:
[----:B------:R-:W-:Y:S01]  /*0000*/  LDC R1, c[0x0][0x28] ;  /* 0x00000a00ff017b82 */ /* 0x000fe20000000800 */
[----:B------:R-:W1:Y:S07]  /*0010*/  S2R R0, SR_TID.X ;  /* 0x0000000000007919 */ /* 0x000e6e0000002100 */
[----:B------:R-:W2:Y:S01]  /*0020*/  LDC.64 R2, c[0x0][0x210] ;  /* 0x00008400ff027b82 */ /* 0x000ea20000000a00 */
[----:B------:R-:W-:Y:S01]  /*0030*/  ULDC.64 UR4, c[0x0][0x208] ;  /* 0x0000820000047ab9 */ /* 0x000fe20000000a00 */
[----:B------:R-:W-:Y:S01]  /*0040*/  ULDC.64 UR6, c[0x0][0x220] ;  /* 0x0000880000067ab9 */ /* 0x000fe20000000a00 */
[----:B------:R-:W3:Y:S05]  /*0050*/  S2R R7, SR_CTAID.X ;  /* 0x0000000000077919 */ /* 0x000eea0000002500 */
[----:B------:R-:W4:Y:S01]  /*0060*/  LDC.64 R4, c[0x0][0x218] ;  /* 0x00008600ff047b82 */ /* 0x000f220000000a00 */
[----:B-1----:R-:W-:-:S05]  /*0070*/  LOP3.LUT R0, R0, 0x7f, RZ, 0xc0, !PT ;  /* 0x0000007f00007812 */ /* 0x002fca00078ec0ff */
[----:B---3--:R-:W-:-:S04]  /*0080*/  IMAD R7, R7, 0x80, R0 ;  /* 0x0000008007077824 */ /* 0x008fc800078e0200 */
[----:B------:R-:W-:-:S04]  /*0090*/  IMAD.HI R0, R7, 0x2aaaaaab, RZ ;  /* 0x2aaaaaab07007827 */ /* 0x000fc800078e02ff */
[----:B--2---:R-:W-:Y:S01]  /*00a0*/  IMAD.WIDE R2, R7, 0x4, R2 ;  /* 0x0000000407027825 */ /* 0x004fe200078e0202 */
[----:B------:R-:W-:-:S04]  /*00b0*/  SHF.R.U32.HI R9, RZ, 0x1f, R0 ;  /* 0x0000001fff097819 */ /* 0x000fc80000011600 */
[----:B------:R-:W-:Y:S01]  /*00c0*/  LEA.HI R0, R0, R9, RZ, 0x1c ;  /* 0x0000000900007211 */ /* 0x000fe200078fe0ff */
[----:B------:R-:W2:Y:S04]  /*00d0*/  LDG.E R2, desc[UR4][R2.64] ;  /* 0x0000000402027981 */ /* 0x000ea8000c1e1900 */
[----:B------:R-:W-:-:S04]  /*00e0*/  IMAD R9, R0, -0x60, R7 ;  /* 0xffffffa000097824 */ /* 0x000fc800078e0207 */
[----:B----4-:R-:W-:-:S06]  /*00f0*/  IMAD.WIDE R4, R9, 0x4, R4 ;  /* 0x0000000409047825 */ /* 0x010fcc00078e0204 */
[----:B------:R-:W2:Y:S01]  /*0100*/  LDG.E.EL R5, desc[UR4][R4.64] ;  /* 0x0000000404057981 */ /* 0x000ea2000c2e1900 */
[----:B------:R-:W-:-:S04]  /*0110*/  IADD3 R6, P1, R7, UR6, RZ ;  /* 0x0000000607067c10 */ /* 0x000fc8000ff3e0ff */
[----:B------:R-:W-:Y:S01]  /*0120*/  LEA.HI.X.SX32 R7, R7, UR7, 0x1, P1 ;  /* 0x0000000707077c11 */ /* 0x000fe200088f0eff */
[C---:B--2---:R-:W-:Y:S01]  /*0130*/  FADD R0, R2.reuse, R5 ;  /* 0x0000000502007221 */ /* 0x044fe20000000000 */
[----:B------:R-:W-:-:S04]  /*0140*/  FSETP.GEU.AND P0, PT, R2, -R5, PT ;  /* 0x800000050200720b */ /* 0x000fc80003f0e000 */
[----:B------:R-:W-:-:S04]  /*0150*/  FSEL R0, R0, RZ, P0 ;  /* 0x000000ff00007208 */ /* 0x000fc80000000000 */
[----:B------:R-:W-:-:S04]  /*0160*/  FSETP.GTU.AND P0, PT, R0, RZ, PT ;  /* 0x000000ff0000720b */ /* 0x000fc80003f0c000 */
[----:B------:R-:W-:-:S05]  /*0170*/  SEL R9, RZ, 0x1, P0 ;  /* 0x00000001ff097807 */ /* 0x000fca0000000000 */
[----:B------:R-:W-:Y:S01]  /*0180*/  STG.E.U8 desc[UR4][R6.64], R9 ;  /* 0x0000000906007986 */ /* 0x000fe2000c101104 */
[----:B------:R-:W-:Y:S05]  /*0190*/  EXIT ;  /* 0x000000000000794d */ /* 0x000fea0003800000 */
.L_x_0:
[----:B------:R-:W-:-:S00]  /*01a0*/  BRA `(.L_x_0) ;  /* 0xfffffffc00fc7947 */ /* 0x000fc0000383ffff */
[----:B------:R-:W-:-:S00]  /*01b0*/  NOP ;  /* 0x0000000000007918 */ /* 0x000fc00000000000 */
        /* <DEDUP_REMOVED lines=12> */
.L_x_1:


//--------------------- .nv.constant0.triton_poi_fused_convolution_relu_threshold_backward_35 --------------------------
	.section	.nv.constant0.triton_poi_fused_convolution_relu_threshold_backward_35,"a",@progbits
	.sectionflags	@""
	.align	4
.nv.constant0.triton_poi_fused_convolution_relu_threshold_backward_35:
	.zero		556
